//
// Generated by NVIDIA NVVM Compiler
//
// Compiler Build ID: CL-36424714
// Cuda compilation tools, release 13.0, V13.0.88
// Based on NVVM 20.0.0
//

.version 9.0
.target sm_100
.address_size 64

	// .globl	_Z20findMaxNaivelyKernelPi
// _ZZ29findMaxWithSharedMemoryKernelPiE9sharedmem has been demoted

.visible .entry _Z20findMaxNaivelyKernelPi(
	.param .u64 .ptr .align 1 _Z20findMaxNaivelyKernelPi_param_0
)
{
	.reg .pred 	%p<5>;
	.reg .b32 	%r<16>;
	.reg .b64 	%rd<7>;

	ld.param.u64 	%rd3, [_Z20findMaxNaivelyKernelPi_param_0];
	cvta.to.global.u64 	%rd1, %rd3;
	mov.u32 	%r6, %ctaid.x;
	mov.u32 	%r7, %ntid.x;
	mov.u32 	%r8, %tid.x;
	mad.lo.s32 	%r1, %r6, %r7, %r8;
	mov.u32 	%r9, %nctaid.x;
	mul.lo.s32 	%r2, %r7, %r9;
	setp.lt.u32 	%p1, %r2, 2;
	@%p1 bra 	$L__BB0_6;
	mul.wide.u32 	%rd4, %r1, 4;
	add.s64 	%rd2, %rd1, %rd4;
	mov.b32 	%r15, 1;
$L__BB0_2:
	mov.u32 	%r3, %r15;
	bar.sync 	0;
	shl.b32 	%r15, %r3, 1;
	add.s32 	%r11, %r15, -1;
	and.b32  	%r12, %r11, %r1;
	setp.ne.s32 	%p2, %r12, 0;
	@%p2 bra 	$L__BB0_5;
	add.s32 	%r13, %r3, %r1;
	mul.wide.u32 	%rd5, %r13, 4;
	add.s64 	%rd6, %rd1, %rd5;
	ld.global.u32 	%r5, [%rd6];
	ld.global.u32 	%r14, [%rd2];
	setp.ge.s32 	%p3, %r14, %r5;
	@%p3 bra 	$L__BB0_5;
	st.global.u32 	[%rd2], %r5;
$L__BB0_5:
	setp.lt.u32 	%p4, %r15, %r2;
	@%p4 bra 	$L__BB0_2;
$L__BB0_6:
	ret;

}
	// .globl	_Z30findMaxWithoutDivergenceKernelPi
.visible .entry _Z30findMaxWithoutDivergenceKernelPi(
	.param .u64 .ptr .align 1 _Z30findMaxWithoutDivergenceKernelPi_param_0
)
{
	.reg .pred 	%p<5>;
	.reg .b32 	%r<13>;
	.reg .b64 	%rd<7>;

	ld.param.u64 	%rd3, [_Z30findMaxWithoutDivergenceKernelPi_param_0];
	cvta.to.global.u64 	%rd1, %rd3;
	mov.u32 	%r6, %ctaid.x;
	mov.u32 	%r7, %ntid.x;
	mov.u32 	%r8, %tid.x;
	mad.lo.s32 	%r1, %r6, %r7, %r8;
	mov.u32 	%r9, %nctaid.x;
	mul.lo.s32 	%r12, %r7, %r9;
	setp.lt.u32 	%p1, %r12, 2;
	@%p1 bra 	$L__BB1_6;
	mul.wide.u32 	%rd4, %r1, 4;
	add.s64 	%rd2, %rd1, %rd4;
$L__BB1_2:
	mov.u32 	%r3, %r12;
	shr.u32 	%r12, %r3, 1;
	bar.sync 	0;
	setp.ge.u32 	%p2, %r1, %r12;
	@%p2 bra 	$L__BB1_5;
	add.s32 	%r10, %r12, %r1;
	mul.wide.u32 	%rd5, %r10, 4;
	add.s64 	%rd6, %rd1, %rd5;
	ld.global.u32 	%r5, [%rd6];
	ld.global.u32 	%r11, [%rd2];
	setp.ge.s32 	%p3, %r11, %r5;
	@%p3 bra 	$L__BB1_5;
	st.global.u32 	[%rd2], %r5;
$L__BB1_5:
	setp.gt.u32 	%p4, %r3, 3;
	@%p4 bra 	$L__BB1_2;
$L__BB1_6:
	ret;

}
	// .globl	_Z29findMaxWithSharedMemoryKernelPi
.visible .entry _Z29findMaxWithSharedMemoryKernelPi(
	.param .u64 .ptr .align 1 _Z29findMaxWithSharedMemoryKernelPi_param_0
)
{
	.reg .pred 	%p<12>;
	.reg .b32 	%r<32>;
	.reg .b64 	%rd<9>;
	// demoted variable
	.shared .align 4 .b8 _ZZ29findMaxWithSharedMemoryKernelPiE9sharedmem[2048];
	ld.param.u64 	%rd3, [_Z29findMaxWithSharedMemoryKernelPi_param_0];
	cvta.to.global.u64 	%rd1, %rd3;
	mov.u32 	%r1, %tid.x;
	mov.u32 	%r2, %ctaid.x;
	mov.u32 	%r28, %ntid.x;
	mad.lo.s32 	%r4, %r2, %r28, %r1;
	mov.u32 	%r30, %nctaid.x;
	mul.lo.s32 	%r19, %r28, %r30;
	setp.ge.u32 	%p1, %r4, %r19;
	mul.wide.u32 	%rd4, %r4, 4;
	add.s64 	%rd2, %rd1, %rd4;
	mov.b32 	%r27, 0;
	@%p1 bra 	$L__BB2_2;
	ld.global.u32 	%r27, [%rd2];
$L__BB2_2:
	shl.b32 	%r20, %r1, 2;
	mov.u32 	%r21, _ZZ29findMaxWithSharedMemoryKernelPiE9sharedmem;
	add.s32 	%r8, %r21, %r20;
	st.shared.u32 	[%r8], %r27;
	setp.lt.u32 	%p2, %r28, 2;
	@%p2 bra 	$L__BB2_7;
$L__BB2_3:
	mov.u32 	%r9, %r28;
	shr.u32 	%r28, %r9, 1;
	bar.sync 	0;
	setp.ge.u32 	%p3, %r1, %r28;
	@%p3 bra 	$L__BB2_6;
	shl.b32 	%r22, %r28, 2;
	add.s32 	%r23, %r8, %r22;
	ld.shared.u32 	%r11, [%r23];
	ld.shared.u32 	%r24, [%r8];
	setp.ge.s32 	%p4, %r24, %r11;
	@%p4 bra 	$L__BB2_6;
	st.shared.u32 	[%r8], %r11;
$L__BB2_6:
	setp.gt.u32 	%p5, %r9, 3;
	@%p5 bra 	$L__BB2_3;
$L__BB2_7:
	bar.sync 	0;
	setp.ne.s32 	%p6, %r1, 0;
	@%p6 bra 	$L__BB2_9;
	ld.shared.u32 	%r25, [_ZZ29findMaxWithSharedMemoryKernelPiE9sharedmem];
	mul.wide.u32 	%rd5, %r2, 4;
	add.s64 	%rd6, %rd1, %rd5;
	st.global.u32 	[%rd6], %r25;
$L__BB2_9:
	bar.sync 	0;
	setp.ge.u32 	%p7, %r4, %r30;
	setp.lt.u32 	%p8, %r30, 2;
	or.pred  	%p9, %p7, %p8;
	@%p9 bra 	$L__BB2_14;
	ld.global.u32 	%r31, [%rd2];
$L__BB2_11:
	shr.u32 	%r15, %r30, 1;
	add.s32 	%r26, %r15, %r4;
	mul.wide.u32 	%rd7, %r26, 4;
	add.s64 	%rd8, %rd1, %rd7;
	ld.global.u32 	%r16, [%rd8];
	setp.ge.s32 	%p10, %r31, %r16;
	@%p10 bra 	$L__BB2_13;
	st.global.u32 	[%rd2], %r16;
	mov.u32 	%r31, %r16;
$L__BB2_13:
	setp.gt.u32 	%p11, %r30, 3;
	mov.u32 	%r30, %r15;
	@%p11 bra 	$L__BB2_11;
$L__BB2_14:
	ret;

}


// ===== COMPILED SASS (sm_100) =====

	.target	sm_100

	.elftype	@"ET_EXEC"


//--------------------- .note.nv.tkinfo           --------------------------
	.section	.note.nv.tkinfo,"",@"SHT_NOTE"
	.sectionflags	@"SHF_NOTE_NV_TKINFO"
	.tkinfo
        /*0018*/ 	.word	0x00000002
        /*0030*/ 	.string	""
        /*0030*/ 	.string	"ptxas"
        /*0030*/ 	.string	"Cuda compilation tools, release 13.0, V13.0.88"
        /*0030*/ 	.string	"Build cuda_13.0.r13.0/compiler.36424714_0"
        /*0030*/ 	.string	"-arch sm_100 -m 64 "



//--------------------- .note.nv.cuinfo           --------------------------
	.section	.note.nv.cuinfo,"",@"SHT_NOTE"
	.sectionflags	@"SHF_NOTE_NV_CUINFO"
        /*0018*/ 	.short	0x0002
        /*001a*/ 	.short	0x0064
        /*001c*/ 	.short	0x0082
	.zero		2


//--------------------- .nv.info                  --------------------------
	.section	.nv.info,"",@"SHT_CUDA_INFO"
	.align	4


	//----- nvinfo : EIATTR_REGCOUNT
	.align		4
        /*0000*/ 	.byte	0x04, 0x2f
        /*0002*/ 	.short	(.L_1 - .L_0)
	.align		4
.L_0:
        /*0004*/ 	.word	index@(_Z20findMaxNaivelyKernelPi)
        /*0008*/ 	.word	0x0000000c


	//----- nvinfo : EIATTR_FRAME_SIZE
	.align		4
.L_1:
        /*000c*/ 	.byte	0x04, 0x11
        /*000e*/ 	.short	(.L_3 - .L_2)
	.align		4
.L_2:
        /*0010*/ 	.word	index@(_Z20findMaxNaivelyKernelPi)
        /*0014*/ 	.word	0x00000000


	//----- nvinfo : EIATTR_REGCOUNT
	.align		4
.L_3:
        /*0018*/ 	.byte	0x04, 0x2f
        /*001a*/ 	.short	(.L_5 - .L_4)
	.align		4
.L_4:
        /*001c*/ 	.word	index@(_Z30findMaxWithoutDivergenceKernelPi)
        /*0020*/ 	.word	0x0000000c


	//----- nvinfo : EIATTR_FRAME_SIZE
	.align		4
.L_5:
        /*0024*/ 	.byte	0x04, 0x11
        /*0026*/ 	.short	(.L_7 - .L_6)
	.align		4
.L_6:
        /*0028*/ 	.word	index@(_Z30findMaxWithoutDivergenceKernelPi)
        /*002c*/ 	.word	0x00000000


	//----- nvinfo : EIATTR_REGCOUNT
	.align		4
.L_7:
        /*0030*/ 	.byte	0x04, 0x2f
        /*0032*/ 	.short	(.L_9 - .L_8)
	.align		4
.L_8:
        /*0034*/ 	.word	index@(_Z29findMaxWithSharedMemoryKernelPi)
        /*0038*/ 	.word	0x0000000e


	//----- nvinfo : EIATTR_FRAME_SIZE
	.align		4
.L_9:
        /*003c*/ 	.byte	0x04, 0x11
        /*003e*/ 	.short	(.L_11 - .L_10)
	.align		4
.L_10:
        /*0040*/ 	.word	index@(_Z29findMaxWithSharedMemoryKernelPi)
        /*0044*/ 	.word	0x00000000


	//----- nvinfo : EIATTR_MIN_STACK_SIZE
	.align		4
.L_11:
        /*0048*/ 	.byte	0x04, 0x12
        /*004a*/ 	.short	(.L_13 - .L_12)
	.align		4
.L_12:
        /*004c*/ 	.word	index@(_Z29findMaxWithSharedMemoryKernelPi)
        /*0050*/ 	.word	0x00000000


	//----- nvinfo : EIATTR_MIN_STACK_SIZE
	.align		4
.L_13:
        /*0054*/ 	.byte	0x04, 0x12
        /*0056*/ 	.short	(.L_15 - .L_14)
	.align		4
.L_14:
        /*0058*/ 	.word	index@(_Z30findMaxWithoutDivergenceKernelPi)
        /*005c*/ 	.word	0x00000000


	//----- nvinfo : EIATTR_MIN_STACK_SIZE
	.align		4
.L_15:
        /*0060*/ 	.byte	0x04, 0x12
        /*0062*/ 	.short	(.L_17 - .L_16)
	.align		4
.L_16:
        /*0064*/ 	.word	index@(_Z20findMaxNaivelyKernelPi)
        /*0068*/ 	.word	0x00000000
.L_17:


//--------------------- .nv.compat                --------------------------
	.section	.nv.compat,"",@"SHT_CUDA_COMPAT_INFO"
	.align	4
        /*0000*/ 	.byte	0x02, 0x09, 0x00, 0x00, 0x02, 0x02, 0x01, 0x00, 0x02, 0x05, 0x05, 0x00, 0x03, 0x07, 0x01, 0x01
        /*0010*/ 	.byte	0x02, 0x03, 0x00, 0x00, 0x02, 0x06, 0x01, 0x00, 0x04, 0x0b, 0x08, 0x00, 0x09, 0x00, 0x00, 0x00
        /*0020*/ 	.byte	0x00, 0x00, 0x00, 0x00


//--------------------- .nv.info._Z29findMaxWithSharedMemoryKernelPi --------------------------
	.section	.nv.info._Z29findMaxWithSharedMemoryKernelPi,"",@"SHT_CUDA_INFO"
	.sectionflags	@""
	.align	4


	//----- nvinfo : EIATTR_CUDA_API_VERSION
	.align		4
        /*0000*/ 	.byte	0x04, 0x37
        /*0002*/ 	.short	(.L_19 - .L_18)
.L_18:
        /*0004*/ 	.word	0x00000082


	//----- nvinfo : EIATTR_KPARAM_INFO
	.align		4
.L_19:
        /*0008*/ 	.byte	0x04, 0x17
        /*000a*/ 	.short	(.L_21 - .L_20)
.L_20:
        /*000c*/ 	.word	0x00000000
        /*0010*/ 	.short	0x0000
        /*0012*/ 	.short	0x0000
        /*0014*/ 	.byte	0x00, 0xf5, 0x21, 0x00


	//----- nvinfo : EIATTR_SPARSE_MMA_MASK
	.align		4
.L_21:
        /*0018*/ 	.byte	0x03, 0x50
        /*001a*/ 	.short	0x0000


	//----- nvinfo : EIATTR_MAXREG_COUNT
	.align		4
        /*001c*/ 	.byte	0x03, 0x1b
        /*001e*/ 	.short	0x00ff


	//----- nvinfo : EIATTR_NUM_BARRIERS
	.align		4
        /*0020*/ 	.byte	0x02, 0x4c
        /*0022*/ 	.byte	0x01
	.zero		1


	//----- nvinfo : EIATTR_MERCURY_ISA_VERSION
	.align		4
        /*0024*/ 	.byte	0x03, 0x5f
        /*0026*/ 	.short	0x0101


	//----- nvinfo : EIATTR_VRC_CTA_INIT_COUNT
	.align		4
        /*0028*/ 	.byte	0x02, 0x4a
	.zero		1
	.zero		1


	//----- nvinfo : EIATTR_EXIT_INSTR_OFFSETS
	.align		4
        /*002c*/ 	.byte	0x04, 0x1c
        /*002e*/ 	.short	(.L_23 - .L_22)


	//   ....[0]....
.L_22:
        /*0030*/ 	.word	0x00000300


	//   ....[1]....
        /*0034*/ 	.word	0x000003d0


	//----- nvinfo : EIATTR_CRS_STACK_SIZE
	.align		4
.L_23:
        /*0038*/ 	.byte	0x04, 0x1e
        /*003a*/ 	.short	(.L_25 - .L_24)
.L_24:
        /*003c*/ 	.word	0x00000000


	//----- nvinfo : EIATTR_CBANK_PARAM_SIZE
	.align		4
.L_25:
        /*0040*/ 	.byte	0x03, 0x19
        /*0042*/ 	.short	0x0008


	//----- nvinfo : EIATTR_PARAM_CBANK
	.align		4
        /*0044*/ 	.byte	0x04, 0x0a
        /*0046*/ 	.short	(.L_27 - .L_26)
	.align		4
.L_26:
        /*0048*/ 	.word	index@(.nv.constant0._Z29findMaxWithSharedMemoryKernelPi)
        /*004c*/ 	.short	0x0380
        /*004e*/ 	.short	0x0008


	//----- nvinfo : EIATTR_SW_WAR
	.align		4
.L_27:
        /*0050*/ 	.byte	0x04, 0x36
        /*0052*/ 	.short	(.L_29 - .L_28)
.L_28:
        /*0054*/ 	.word	0x00000008
.L_29:


//--------------------- .nv.info._Z30findMaxWithoutDivergenceKernelPi --------------------------
	.section	.nv.info._Z30findMaxWithoutDivergenceKernelPi,"",@"SHT_CUDA_INFO"
	.sectionflags	@""
	.align	4


	//----- nvinfo : EIATTR_CUDA_API_VERSION
	.align		4
        /*0000*/ 	.byte	0x04, 0x37
        /*0002*/ 	.short	(.L_31 - .L_30)
.L_30:
        /*0004*/ 	.word	0x00000082


	//----- nvinfo : EIATTR_KPARAM_INFO
	.align		4
.L_31:
        /*0008*/ 	.byte	0x04, 0x17
        /*000a*/ 	.short	(.L_33 - .L_32)
.L_32:
        /*000c*/ 	.word	0x00000000
        /*0010*/ 	.short	0x0000
        /*0012*/ 	.short	0x0000
        /*0014*/ 	.byte	0x00, 0xf5, 0x21, 0x00


	//----- nvinfo : EIATTR_SPARSE_MMA_MASK
	.align		4
.L_33:
        /*0018*/ 	.byte	0x03, 0x50
        /*001a*/ 	.short	0x0000


	//----- nvinfo : EIATTR_MAXREG_COUNT
	.align		4
        /*001c*/ 	.byte	0x03, 0x1b
        /*001e*/ 	.short	0x00ff


	//----- nvinfo : EIATTR_NUM_BARRIERS
	.align		4
        /*0020*/ 	.byte	0x02, 0x4c
        /*0022*/ 	.byte	0x01
	.zero		1


	//----- nvinfo : EIATTR_MERCURY_ISA_VERSION
	.align		4
        /*0024*/ 	.byte	0x03, 0x5f
        /*0026*/ 	.short	0x0101


	//----- nvinfo : EIATTR_VRC_CTA_INIT_COUNT
	.align		4
        /*0028*/ 	.byte	0x02, 0x4a
	.zero		1
	.zero		1


	//----- nvinfo : EIATTR_EXIT_INSTR_OFFSETS
	.align		4
        /*002c*/ 	.byte	0x04, 0x1c
        /*002e*/ 	.short	(.L_35 - .L_34)


	//   ....[0]....
.L_34:
        /*0030*/ 	.word	0x00000070


	//   ....[1]....
        /*0034*/ 	.word	0x000001c0


	//----- nvinfo : EIATTR_CRS_STACK_SIZE
	.align		4
.L_35:
        /*0038*/ 	.byte	0x04, 0x1e
        /*003a*/ 	.short	(.L_37 - .L_36)
.L_36:
        /*003c*/ 	.word	0x00000000


	//----- nvinfo : EIATTR_CBANK_PARAM_SIZE
	.align		4
.L_37:
        /*0040*/ 	.byte	0x03, 0x19
        /*0042*/ 	.short	0x0008


	//----- nvinfo : EIATTR_PARAM_CBANK
	.align		4
        /*0044*/ 	.byte	0x04, 0x0a
        /*0046*/ 	.short	(.L_39 - .L_38)
	.align		4
.L_38:
        /*0048*/ 	.word	index@(.nv.constant0._Z30findMaxWithoutDivergenceKernelPi)
        /*004c*/ 	.short	0x0380
        /*004e*/ 	.short	0x0008


	//----- nvinfo : EIATTR_SW_WAR
	.align		4
.L_39:
        /*0050*/ 	.byte	0x04, 0x36
        /*0052*/ 	.short	(.L_41 - .L_40)
.L_40:
        /*0054*/ 	.word	0x00000008
.L_41:


//--------------------- .nv.info._Z20findMaxNaivelyKernelPi --------------------------
	.section	.nv.info._Z20findMaxNaivelyKernelPi,"",@"SHT_CUDA_INFO"
	.sectionflags	@""
	.align	4


	//----- nvinfo : EIATTR_CUDA_API_VERSION
	.align		4
        /*0000*/ 	.byte	0x04, 0x37
        /*0002*/ 	.short	(.L_43 - .L_42)
.L_42:
        /*0004*/ 	.word	0x00000082


	//----- nvinfo : EIATTR_KPARAM_INFO
	.align		4
.L_43:
        /*0008*/ 	.byte	0x04, 0x17
        /*000a*/ 	.short	(.L_45 - .L_44)
.L_44:
        /*000c*/ 	.word	0x00000000
        /*0010*/ 	.short	0x0000
        /*0012*/ 	.short	0x0000
        /*0014*/ 	.byte	0x00, 0xf5, 0x21, 0x00


	//----- nvinfo : EIATTR_SPARSE_MMA_MASK
	.align		4
.L_45:
        /*0018*/ 	.byte	0x03, 0x50
        /*001a*/ 	.short	0x0000


	//----- nvinfo : EIATTR_MAXREG_COUNT
	.align		4
        /*001c*/ 	.byte	0x03, 0x1b
        /*001e*/ 	.short	0x00ff


	//----- nvinfo : EIATTR_NUM_BARRIERS
	.align		4
        /*0020*/ 	.byte	0x02, 0x4c
        /*0022*/ 	.byte	0x01
	.zero		1


	//----- nvinfo : EIATTR_MERCURY_ISA_VERSION
	.align		4
        /*0024*/ 	.byte	0x03, 0x5f
        /*0026*/ 	.short	0x0101


	//----- nvinfo : EIATTR_VRC_CTA_INIT_COUNT
	.align		4
        /*0028*/ 	.byte	0x02, 0x4a
	.zero		1
	.zero		1


	//----- nvinfo : EIATTR_EXIT_INSTR_OFFSETS
	.align		4
        /*002c*/ 	.byte	0x04, 0x1c
        /*002e*/ 	.short	(.L_47 - .L_46)


	//   ....[0]....
.L_46:
        /*0030*/ 	.word	0x00000070


	//   ....[1]....
        /*0034*/ 	.word	0x000001e0


	//----- nvinfo : EIATTR_CRS_STACK_SIZE
	.align		4
.L_47:
        /*0038*/ 	.byte	0x04, 0x1e
        /*003a*/ 	.short	(.L_49 - .L_48)
.L_48:
        /*003c*/ 	.word	0x00000000


	//----- nvinfo : EIATTR_CBANK_PARAM_SIZE
	.align		4
.L_49:
        /*0040*/ 	.byte	0x03, 0x19
        /*0042*/ 	.short	0x0008


	//----- nvinfo : EIATTR_PARAM_CBANK
	.align		4
        /*0044*/ 	.byte	0x04, 0x0a
        /*0046*/ 	.short	(.L_51 - .L_50)
	.align		4
.L_50:
        /*0048*/ 	.word	index@(.nv.constant0._Z20findMaxNaivelyKernelPi)
        /*004c*/ 	.short	0x0380
        /*004e*/ 	.short	0x0008


	//----- nvinfo : EIATTR_SW_WAR
	.align		4
.L_51:
        /*0050*/ 	.byte	0x04, 0x36
        /*0052*/ 	.short	(.L_53 - .L_52)
.L_52:
        /*0054*/ 	.word	0x00000008
.L_53:


//--------------------- .nv.callgraph             --------------------------
	.section	.nv.callgraph,"",@"SHT_CUDA_CALLGRAPH"
	.align	4
	.sectionentsize	8
	.align		4
        /*0000*/ 	.word	0x00000000
	.align		4
        /*0004*/ 	.word	0xffffffff
	.align		4
        /*0008*/ 	.word	0x00000000
	.align		4
        /*000c*/ 	.word	0xfffffffe
	.align		4
        /*0010*/ 	.word	0x00000000
	.align		4
        /*0014*/ 	.word	0xfffffffd
	.align		4
        /*0018*/ 	.word	0x00000000
	.align		4
        /*001c*/ 	.word	0xfffffffc


//--------------------- .text._Z29findMaxWithSharedMemoryKernelPi --------------------------
	.section	.text._Z29findMaxWithSharedMemoryKernelPi,"ax",@progbits
	.align	128
        .global         _Z29findMaxWithSharedMemoryKernelPi
        .type           _Z29findMaxWithSharedMemoryKernelPi,@function
        .size           _Z29findMaxWithSharedMemoryKernelPi,(.L_x_14 - _Z29findMaxWithSharedMemoryKernelPi)
        .other          _Z29findMaxWithSharedMemoryKernelPi,@"STO_CUDA_ENTRY STV_DEFAULT"
_Z29findMaxWithSharedMemoryKernelPi:
.text._Z29findMaxWithSharedMemoryKernelPi:
[----:B------:R-:W-:Y:S01]  /*0000*/  LDC R1, c[0x0][0x37c] ;  /* 0x0000df00ff017b82 */ /* 0x000fe20000000800 */
[----:B------:R-:W0:Y:S01]  /*0010*/  S2R R11, SR_TID.X ;  /* 0x00000000000b7919 */ /* 0x000e220000002100 */
[----:B------:R-:W1:Y:S06]  /*0020*/  LDCU UR8, c[0x0][0x360] ;  /* 0x00006c00ff0877ac */ /* 0x000e6c0008000800 */
[----:B------:R-:W2:Y:S01]  /*0030*/  LDC.64 R2, c[0x0][0x380] ;  /* 0x0000e000ff027b82 */ /* 0x000ea20000000a00 */
[----:B------:R-:W-:Y:S01]  /*0040*/  IMAD.MOV.U32 R5, RZ, RZ, RZ ;  /* 0x000000ffff057224 */ /* 0x000fe200078e00ff */
[----:B------:R-:W0:Y:S01]  /*0050*/  S2R R8, SR_CTAID.X ;  /* 0x0000000000087919 */ /* 0x000e220000002500 */
[----:B------:R-:W1:Y:S01]  /*0060*/  LDCU UR9, c[0x0][0x370] ;  /* 0x00006e00ff0977ac */ /* 0x000e620008000800 */
[----:B------:R-:W3:Y:S01]  /*0070*/  LDCU.64 UR6, c[0x0][0x358] ;  /* 0x00006b00ff0677ac */ /* 0x000ee20008000a00 */
[----:B-1----:R-:W-:-:S02]  /*0080*/  UIMAD UR4, UR8, UR9, URZ ;  /* 0x00000009080472a4 */ /* 0x002fc4000f8e02ff */
[----:B0-----:R-:W-:-:S04]  /*0090*/  IMAD R0, R8, UR8, R11 ;  /* 0x0000000808007c24 */ /* 0x001fc8000f8e020b */
[C---:B--2---:R-:W-:Y:S01]  /*00a0*/  IMAD.WIDE.U32 R2, R0.reuse, 0x4, R2 ;  /* 0x0000000400027825 */ /* 0x044fe200078e0002 */
[----:B------:R-:W-:-:S13]  /*00b0*/  ISETP.GE.U32.AND P0, PT, R0, UR4, PT ;  /* 0x0000000400007c0c */ /* 0x000fda000bf06070 */
[----:B---3--:R-:W2:Y:S01]  /*00c0*/  @!P0 LDG.E R5, desc[UR6][R2.64] ;  /* 0x0000000602058981 */ /* 0x008ea2000c1e1900 */
[----:B------:R-:W0:Y:S01]  /*00d0*/  S2UR UR5, SR_CgaCtaId ;  /* 0x00000000000579c3 */ /* 0x000e220000008800 */
[----:B------:R-:W-:Y:S01]  /*00e0*/  UMOV UR4, 0x400 ;  /* 0x0000040000047882 */ /* 0x000fe20000000000 */
[----:B------:R-:W-:Y:S02]  /*00f0*/  IMAD.U32 R4, RZ, RZ, UR8 ;  /* 0x00000008ff047e24 */ /* 0x000fe4000f8e00ff */
[----:B------:R-:W-:-:S03]  /*0100*/  IMAD.U32 R9, RZ, RZ, UR9 ;  /* 0x00000009ff097e24 */ /* 0x000fc6000f8e00ff */
[----:B------:R-:W-:Y:S01]  /*0110*/  ISETP.GE.U32.AND P0, PT, R4, 0x2, PT ;  /* 0x000000020400780c */ /* 0x000fe20003f06070 */
[----:B0-----:R-:W-:-:S06]  /*0120*/  ULEA UR4, UR5, UR4, 0x18 ;  /* 0x0000000405047291 */ /* 0x001fcc000f8ec0ff */
[----:B------:R-:W-:-:S05]  /*0130*/  LEA R6, R11, UR4, 0x2 ;  /* 0x000000040b067c11 */ /* 0x000fca000f8e10ff */
[----:B--2---:R0:W-:Y:S01]  /*0140*/  STS [R6], R5 ;  /* 0x0000000506007388 */ /* 0x0041e20000000800 */
[----:B------:R-:W-:Y:S05]  /*0150*/  @!P0 BRA `(.L_x_0) ;  /* 0x0000000000388947 */ /* 0x000fea0003800000 */
.L_x_3:
[--C-:B0-----:R-:W-:Y:S01]  /*0160*/  IMAD.MOV.U32 R5, RZ, RZ, R4.reuse ;  /* 0x000000ffff057224 */ /* 0x101fe200078e0004 */
[----:B------:R-:W-:Y:S01]  /*0170*/  SHF.R.U32.HI R4, RZ, 0x1, R4 ;  /* 0x00000001ff047819 */ /* 0x000fe20000011604 */
[----:B------:R-:W-:Y:S03]  /*0180*/  BAR.SYNC.DEFER_BLOCKING 0x0 ;  /* 0x0000000000007b1d */ /* 0x000fe60000010000 */
[----:B------:R-:W-:Y:S02]  /*0190*/  ISETP.GE.U32.AND P1, PT, R11, R4, PT ;  /* 0x000000040b00720c */ /* 0x000fe40003f26070 */
[----:B------:R-:W-:Y:S01]  /*01a0*/  ISETP.GT.U32.AND P0, PT, R5, 0x3, PT ;  /* 0x000000030500780c */ /* 0x000fe20003f04070 */
[----:B------:R-:W-:Y:S10]  /*01b0*/  BSSY.RECONVERGENT B0, `(.L_x_1) ;  /* 0x0000007000007945 */ /* 0x000ff40003800200 */
[----:B------:R-:W-:Y:S05]  /*01c0*/  @P1 BRA `(.L_x_2) ;  /* 0x0000000000141947 */ /* 0x000fea0003800000 */
[----:B------:R-:W-:Y:S01]  /*01d0*/  IMAD R5, R4, 0x4, R6 ;  /* 0x0000000404057824 */ /* 0x000fe200078e0206 */
[----:B------:R-:W-:Y:S05]  /*01e0*/  LDS R7, [R6] ;  /* 0x0000000006077984 */ /* 0x000fea0000000800 */
[----:B------:R-:W0:Y:S02]  /*01f0*/  LDS R5, [R5] ;  /* 0x0000000005057984 */ /* 0x000e240000000800 */
[----:B0-----:R-:W-:-:S13]  /*0200*/  ISETP.GE.AND P1, PT, R7, R5, PT ;  /* 0x000000050700720c */ /* 0x001fda0003f26270 */
[----:B------:R0:W-:Y:S02]  /*0210*/  @!P1 STS [R6], R5 ;  /* 0x0000000506009388 */ /* 0x0001e40000000800 */
.L_x_2:
[----:B------:R-:W-:Y:S05]  /*0220*/  BSYNC.RECONVERGENT B0 ;  /* 0x0000000000007941 */ /* 0x000fea0003800200 */
.L_x_1:
[----:B------:R-:W-:Y:S05]  /*0230*/  @P0 BRA `(.L_x_3) ;  /* 0xfffffffc00c80947 */ /* 0x000fea000383ffff */
.L_x_0:
[----:B------:R-:W-:Y:S01]  /*0240*/  BAR.SYNC.DEFER_BLOCKING 0x0 ;  /* 0x0000000000007b1d */ /* 0x000fe20000010000 */
[----:B------:R-:W-:Y:S02]  /*0250*/  ISETP.NE.AND P1, PT, R11, RZ, PT ;  /* 0x000000ff0b00720c */ /* 0x000fe40003f25270 */
[----:B------:R-:W-:-:S04]  /*0260*/  ISETP.GE.U32.AND P0, PT, R9, 0x2, PT ;  /* 0x000000020900780c */ /* 0x000fc80003f06070 */
[----:B------:R-:W-:-:S07]  /*0270*/  ISETP.GE.U32.OR P0, PT, R0, R9, !P0 ;  /* 0x000000090000720c */ /* 0x000fce0004706470 */
[----:B0-----:R-:W0:Y:S01]  /*0280*/  @!P1 S2R R5, SR_CgaCtaId ;  /* 0x0000000000059919 */ /* 0x001e220000008800 */
[----:B------:R-:W-:-:S04]  /*0290*/  @!P1 MOV R4, 0x400 ;  /* 0x0000040000049802 */ /* 0x000fc80000000f00 */
[----:B0-----:R-:W-:Y:S02]  /*02a0*/  @!P1 LEA R7, R5, R4, 0x18 ;  /* 0x0000000405079211 */ /* 0x001fe400078ec0ff */
[----:B------:R-:W0:Y:S04]  /*02b0*/  @!P1 LDC.64 R4, c[0x0][0x380] ;  /* 0x0000e000ff049b82 */ /* 0x000e280000000a00 */
[----:B------:R-:W1:Y:S01]  /*02c0*/  @!P1 LDS R7, [R7] ;  /* 0x0000000007079984 */ /* 0x000e620000000800 */
[----:B0-----:R-:W-:-:S05]  /*02d0*/  @!P1 IMAD.WIDE.U32 R4, R8, 0x4, R4 ;  /* 0x0000000408049825 */ /* 0x001fca00078e0004 */
[----:B-1----:R0:W-:Y:S01]  /*02e0*/  @!P1 STG.E desc[UR6][R4.64], R7 ;  /* 0x0000000704009986 */ /* 0x0021e2000c101906 */
[----:B------:R-:W-:Y:S06]  /*02f0*/  BAR.SYNC.DEFER_BLOCKING 0x0 ;  /* 0x0000000000007b1d */ /* 0x000fec0000010000 */
[----:B------:R-:W-:Y:S05]  /*0300*/  @P0 EXIT ;  /* 0x000000000000094d */ /* 0x000fea0003800000 */
[----:B------:R1:W5:Y:S01]  /*0310*/  LDG.E R8, desc[UR6][R2.64] ;  /* 0x0000000602087981 */ /* 0x000362000c1e1900 */
[----:B0-----:R-:W0:Y:S02]  /*0320*/  LDC.64 R6, c[0x0][0x380] ;  /* 0x0000e000ff067b82 */ /* 0x001e240000000a00 */
.L_x_4:
[----:B------:R-:W-:-:S05]  /*0330*/  SHF.R.U32.HI R11, RZ, 0x1, R9 ;  /* 0x00000001ff0b7819 */ /* 0x000fca0000011609 */
[----:B--2---:R-:W-:-:S04]  /*0340*/  IMAD.IADD R5, R0, 0x1, R11 ;  /* 0x0000000100057824 */ /* 0x004fc800078e020b */
[----:B0-----:R-:W-:-:S06]  /*0350*/  IMAD.WIDE.U32 R4, R5, 0x4, R6 ;  /* 0x0000000405047825 */ /* 0x001fcc00078e0006 */
[----:B------:R-:W2:Y:S01]  /*0360*/  LDG.E R5, desc[UR6][R4.64] ;  /* 0x0000000604057981 */ /* 0x000ea2000c1e1900 */
[----:B------:R-:W-:Y:S01]  /*0370*/  ISETP.GT.U32.AND P1, PT, R9, 0x3, PT ;  /* 0x000000030900780c */ /* 0x000fe20003f24070 */
[----:B------:R-:W-:Y:S01]  /*0380*/  IMAD.MOV.U32 R9, RZ, RZ, R11 ;  /* 0x000000ffff097224 */ /* 0x000fe200078e000b */
[----:B--2--5:R-:W-:-:S13]  /*0390*/  ISETP.GE.AND P0, PT, R8, R5, PT ;  /* 0x000000050800720c */ /* 0x024fda0003f06270 */
[----:B------:R2:W-:Y:S01]  /*03a0*/  @!P0 STG.E desc[UR6][R2.64], R5 ;  /* 0x0000000502008986 */ /* 0x0005e2000c101906 */
[----:B------:R-:W-:Y:S01]  /*03b0*/  @!P0 IMAD.MOV.U32 R8, RZ, RZ, R5 ;  /* 0x000000ffff088224 */ /* 0x000fe200078e0005 */
[----:B------:R-:W-:Y:S06]  /*03c0*/  @P1 BRA `(.L_x_4) ;  /* 0xfffffffc00d81947 */ /* 0x000fec000383ffff */
[----:B------:R-:W-:Y:S05]  /*03d0*/  EXIT ;  /* 0x000000000000794d */ /* 0x000fea0003800000 */
.L_x_5:
[----:B------:R-:W-:-:S00]  /*03e0*/  BRA `(.L_x_5) ;  /* 0xfffffffc00fc7947 */ /* 0x000fc0000383ffff */
[----:B------:R-:W-:-:S00]  /*03f0*/  NOP ;  /* 0x0000000000007918 */ /* 0x000fc00000000000 */
        /* <DEDUP_REMOVED lines=8> */
.L_x_14:


//--------------------- .text._Z30findMaxWithoutDivergenceKernelPi --------------------------
	.section	.text._Z30findMaxWithoutDivergenceKernelPi,"ax",@progbits
	.align	128
        .global         _Z30findMaxWithoutDivergenceKernelPi
        .type           _Z30findMaxWithoutDivergenceKernelPi,@function
        .size           _Z30findMaxWithoutDivergenceKernelPi,(.L_x_15 - _Z30findMaxWithoutDivergenceKernelPi)
        .other          _Z30findMaxWithoutDivergenceKernelPi,@"STO_CUDA_ENTRY STV_DEFAULT"
_Z30findMaxWithoutDivergenceKernelPi:
.text._Z30findMaxWithoutDivergenceKernelPi:
[----:B------:R-:W-:Y:S08]  /*0000*/  LDC R1, c[0x0][0x37c] ;  /* 0x0000df00ff017b82 */ /* 0x000ff00000000800 */
[----:B------:R-:W0:Y:S01]  /*0010*/  LDC R9, c[0x0][0x360] ;  /* 0x0000d800ff097b82 */ /* 0x000e220000000800 */
[----:B------:R-:W0:Y:S01]  /*0020*/  LDCU UR4, c[0x0][0x370] ;  /* 0x00006e00ff0477ac */ /* 0x000e220008000800 */
[----:B------:R-:W1:Y:S01]  /*0030*/  S2R R4, SR_TID.X ;  /* 0x0000000000047919 */ /* 0x000e620000002100 */
[----:B0-----:R-:W-:-:S05]  /*0040*/  IMAD R0, R9, UR4, RZ ;  /* 0x0000000409007c24 */ /* 0x001fca000f8e02ff */
[----:B------:R-:W0:Y:S01]  /*0050*/  S2UR UR4, SR_CTAID.X ;  /* 0x00000000000479c3 */ /* 0x000e220000002500 */
[----:B------:R-:W-:-:S13]  /*0060*/  ISETP.GE.U32.AND P0, PT, R0, 0x2, PT ;  /* 0x000000020000780c */ /* 0x000fda0003f06070 */
[----:B01----:R-:W-:Y:S05]  /*0070*/  @!P0 EXIT ;  /* 0x000000000000894d */ /* 0x003fea0003800000 */
[----:B------:R-:W0:Y:S01]  /*0080*/  LDC.64 R2, c[0x0][0x380] ;  /* 0x0000e000ff027b82 */ /* 0x000e220000000a00 */
[----:B------:R-:W-:Y:S01]  /*0090*/  IMAD R9, R9, UR4, R4 ;  /* 0x0000000409097c24 */ /* 0x000fe2000f8e0204 */
[----:B------:R-:W1:Y:S06]  /*00a0*/  LDCU.64 UR6, c[0x0][0x358] ;  /* 0x00006b00ff0677ac */ /* 0x000e6c0008000a00 */
[----:B------:R-:W2:Y:S01]  /*00b0*/  LDC.64 R6, c[0x0][0x380] ;  /* 0x0000e000ff067b82 */ /* 0x000ea20000000a00 */
[----:B01----:R-:W-:-:S07]  /*00c0*/  IMAD.WIDE.U32 R2, R9, 0x4, R2 ;  /* 0x0000000409027825 */ /* 0x003fce00078e0002 */
.L_x_8:
[--C-:B------:R-:W-:Y:S01]  /*00d0*/  IMAD.MOV.U32 R4, RZ, RZ, R0.reuse ;  /* 0x000000ffff047224 */ /* 0x100fe200078e0000 */
[----:B------:R-:W-:Y:S01]  /*00e0*/  SHF.R.U32.HI R0, RZ, 0x1, R0 ;  /* 0x00000001ff007819 */ /* 0x000fe20000011600 */
[----:B------:R-:W-:Y:S03]  /*00f0*/  BAR.SYNC.DEFER_BLOCKING 0x0 ;  /* 0x0000000000007b1d */ /* 0x000fe60000010000 */
[----:B------:R-:W-:Y:S02]  /*0100*/  ISETP.GE.U32.AND P1, PT, R9, R0, PT ;  /* 0x000000000900720c */ /* 0x000fe40003f26070 */
[----:B------:R-:W-:Y:S01]  /*0110*/  ISETP.GT.U32.AND P0, PT, R4, 0x3, PT ;  /* 0x000000030400780c */ /* 0x000fe20003f04070 */
[----:B------:R-:W-:Y:S10]  /*0120*/  BSSY.RECONVERGENT B0, `(.L_x_6) ;  /* 0x0000008000007945 */ /* 0x000ff40003800200 */
[----:B0-----:R-:W-:Y:S05]  /*0130*/  @P1 BRA `(.L_x_7) ;  /* 0x0000000000181947 */ /* 0x001fea0003800000 */
[----:B------:R-:W-:Y:S01]  /*0140*/  IADD3 R5, PT, PT, R9, R0, RZ ;  /* 0x0000000009057210 */ /* 0x000fe20007ffe0ff */
[----:B------:R-:W3:Y:S04]  /*0150*/  LDG.E R8, desc[UR6][R2.64] ;  /* 0x0000000602087981 */ /* 0x000ee8000c1e1900 */
[----:B--2---:R-:W-:-:S06]  /*0160*/  IMAD.WIDE.U32 R4, R5, 0x4, R6 ;  /* 0x0000000405047825 */ /* 0x004fcc00078e0006 */
[----:B------:R-:W3:Y:S02]  /*0170*/  LDG.E R5, desc[UR6][R4.64] ;  /* 0x0000000604057981 */ /* 0x000ee4000c1e1900 */
[----:B---3--:R-:W-:-:S13]  /*0180*/  ISETP.GE.AND P1, PT, R8, R5, PT ;  /* 0x000000050800720c */ /* 0x008fda0003f26270 */
[----:B------:R0:W-:Y:S02]  /*0190*/  @!P1 STG.E desc[UR6][R2.64], R5 ;  /* 0x0000000502009986 */ /* 0x0001e4000c101906 */
.L_x_7:
[----:B------:R-:W-:Y:S05]  /*01a0*/  BSYNC.RECONVERGENT B0 ;  /* 0x0000000000007941 */ /* 0x000fea0003800200 */
.L_x_6:
[----:B------:R-:W-:Y:S05]  /*01b0*/  @P0 BRA `(.L_x_8) ;  /* 0xfffffffc00c40947 */ /* 0x000fea000383ffff */
[----:B------:R-:W-:Y:S05]  /*01c0*/  EXIT ;  /* 0x000000000000794d */ /* 0x000fea0003800000 */
.L_x_9:
        /* <DEDUP_REMOVED lines=11> */
.L_x_15:


//--------------------- .text._Z20findMaxNaivelyKernelPi --------------------------
	.section	.text._Z20findMaxNaivelyKernelPi,"ax",@progbits
	.align	128
        .global         _Z20findMaxNaivelyKernelPi
        .type           _Z20findMaxNaivelyKernelPi,@function
        .size           _Z20findMaxNaivelyKernelPi,(.L_x_16 - _Z20findMaxNaivelyKernelPi)
        .other          _Z20findMaxNaivelyKernelPi,@"STO_CUDA_ENTRY STV_DEFAULT"
_Z20findMaxNaivelyKernelPi:
.text._Z20findMaxNaivelyKernelPi:
        /* <DEDUP_REMOVED lines=10> */
[----:B------:R-:W1:Y:S01]  /*00a0*/  LDCU.64 UR8, c[0x0][0x358] ;  /* 0x00006b00ff0877ac */ /* 0x000e620008000a00 */
[----:B------:R-:W-:-:S05]  /*00b0*/  UMOV UR4, 0x1 ;  /* 0x0000000100047882 */ /* 0x000fca0000000000 */
[----:B------:R-:W2:Y:S01]  /*00c0*/  LDC.64 R6, c[0x0][0x380] ;  /* 0x0000e000ff067b82 */ /* 0x000ea20000000a00 */
[----:B01----:R-:W-:-:S07]  /*00d0*/  IMAD.WIDE.U32 R2, R9, 0x4, R2 ;  /* 0x0000000409027825 */ /* 0x003fce00078e0002 */
.L_x_12:
[----:B------:R-:W-:Y:S01]  /*00e0*/  UMOV UR5, UR4 ;  /* 0x0000000400057c82 */ /* 0x000fe20008000000 */
[----:B------:R-:W-:Y:S01]  /*00f0*/  USHF.L.U32 UR4, UR4, 0x1, URZ ;  /* 0x0000000104047899 */ /* 0x000fe200080006ff */
[----:B------:R-:W-:Y:S03]  /*0100*/  BAR.SYNC.DEFER_BLOCKING 0x0 ;  /* 0x0000000000007b1d */ /* 0x000fe60000010000 */
[----:B------:R-:W-:Y:S02]  /*0110*/  UIADD3 UR6, UPT, UPT, UR4, -0x1, URZ ;  /* 0xffffffff04067890 */ /* 0x000fe4000fffe0ff */
[----:B------:R-:W-:Y:S01]  /*0120*/  ISETP.LE.U32.AND P0, PT, R8, UR4, PT ;  /* 0x0000000408007c0c */ /* 0x000fe2000bf03070 */
[----:B------:R-:W-:Y:S03]  /*0130*/  BSSY.RECONVERGENT B0, `(.L_x_10) ;  /* 0x0000009000007945 */ /* 0x000fe60003800200 */
[----:B------:R-:W-:-:S13]  /*0140*/  LOP3.LUT P1, RZ, R9, UR6, RZ, 0xc0, !PT ;  /* 0x0000000609ff7c12 */ /* 0x000fda000f82c0ff */
[----:B0-----:R-:W-:Y:S05]  /*0150*/  @P1 BRA `(.L_x_11) ;  /* 0x0000000000181947 */ /* 0x001fea0003800000 */
[----:B------:R-:W-:Y:S01]  /*0160*/  IADD3 R5, PT, PT, R9, UR5, RZ ;  /* 0x0000000509057c10 */ /* 0x000fe2000fffe0ff */
[----:B------:R-:W3:Y:S04]  /*0170*/  LDG.E R0, desc[UR8][R2.64] ;  /* 0x0000000802007981 */ /* 0x000ee8000c1e1900 */
[----:B--2---:R-:W-:-:S06]  /*0180*/  IMAD.WIDE.U32 R4, R5, 0x4, R6 ;  /* 0x0000000405047825 */ /* 0x004fcc00078e0006 */
[----:B------:R-:W3:Y:S02]  /*0190*/  LDG.E R5, desc[UR8][R4.64] ;  /* 0x0000000804057981 */ /* 0x000ee4000c1e1900 */
[----:B---3--:R-:W-:-:S13]  /*01a0*/  ISETP.GE.AND P1, PT, R0, R5, PT ;  /* 0x000000050000720c */ /* 0x008fda0003f26270 */
[----:B------:R0:W-:Y:S02]  /*01b0*/  @!P1 STG.E desc[UR8][R2.64], R5 ;  /* 0x0000000502009986 */ /* 0x0001e4000c101908 */
.L_x_11:
[----:B------:R-:W-:Y:S05]  /*01c0*/  BSYNC.RECONVERGENT B0 ;  /* 0x0000000000007941 */ /* 0x000fea0003800200 */
.L_x_10:
[----:B------:R-:W-:Y:S05]  /*01d0*/  @!P0 BRA `(.L_x_12) ;  /* 0xfffffffc00c08947 */ /* 0x000fea000383ffff */
[----:B------:R-:W-:Y:S05]  /*01e0*/  EXIT ;  /* 0x000000000000794d */ /* 0x000fea0003800000 */
.L_x_13:
        /* <DEDUP_REMOVED lines=9> */
.L_x_16:


//--------------------- .nv.shared._Z29findMaxWithSharedMemoryKernelPi --------------------------
	.section	.nv.shared._Z29findMaxWithSharedMemoryKernelPi,"aw",@nobits
	.sectionflags	@""
	.align	4
.nv.shared._Z29findMaxWithSharedMemoryKernelPi:
	.zero		3072


//--------------------- .nv.shared.reserved.0     --------------------------
	.section	.nv.shared.reserved.0,"aw",@nobits
	.weak		__nv_reservedSMEM_offset_0_alias
	.size		__nv_reservedSMEM_offset_0_alias, 0, 64
	.other		__nv_reservedSMEM_offset_0_alias,@"STO_CUDA_RESERVED_SHARED STV_DEFAULT"
__nv_reservedSMEM_offset_0_alias:
	.zero		0
	.zero		64


//--------------------- .nv.constant0._Z29findMaxWithSharedMemoryKernelPi --------------------------
	.section	.nv.constant0._Z29findMaxWithSharedMemoryKernelPi,"a",@progbits
	.sectionflags	@""
	.align	4
.nv.constant0._Z29findMaxWithSharedMemoryKernelPi:
	.zero		904


//--------------------- .nv.constant0._Z30findMaxWithoutDivergenceKernelPi --------------------------
	.section	.nv.constant0._Z30findMaxWithoutDivergenceKernelPi,"a",@progbits
	.sectionflags	@""
	.align	4
.nv.constant0._Z30findMaxWithoutDivergenceKernelPi:
	.zero		904


//--------------------- .nv.constant0._Z20findMaxNaivelyKernelPi --------------------------
	.section	.nv.constant0._Z20findMaxNaivelyKernelPi,"a",@progbits
	.sectionflags	@""
	.align	4
.nv.constant0._Z20findMaxNaivelyKernelPi:
	.zero		904


//--------------------- SYMBOLS --------------------------

	.type		.nv.reservedSmem.offset0,@object
	.size		.nv.reservedSmem.offset0,0x4
	.type		.nv.reservedSmem.cap,@object
	.size		.nv.reservedSmem.cap,0x4
